	.headerflags	@"EF_CUDA_TEXMODE_UNIFIED EF_CUDA_64BIT_ADDRESS EF_CUDA_ACCELERATORS EF_CUDA_SM90 EF_CUDA_VIRTUAL_SM(EF_CUDA_SM90)"
	.elftype	@"ET_EXEC"


//--------------------- .nv.info                  --------------------------
	.section	.nv.info,"",@"SHT_CUDA_INFO"
	.align	4


	//----- nvinfo : EIATTR_REGCOUNT
	.align		4
        /*0000*/ 	.byte	0x04, 0x2f
        /*0002*/ 	.short	(.L_1 - .L_0)
	.align		4
.L_0:
        /*0004*/ 	.word	index@(triton_poi_fused_convolution_relu_2)
        /*0008*/ 	.word	0x00000012


	//----- nvinfo : EIATTR_MIN_STACK_SIZE
	.align		4
.L_1:
        /*000c*/ 	.byte	0x04, 0x12
        /*000e*/ 	.short	(.L_3 - .L_2)
	.align		4
.L_2:
        /*0010*/ 	.word	index@(triton_poi_fused_convolution_relu_2)
        /*0014*/ 	.word	0x00000000


	//----- nvinfo : EIATTR_FRAME_SIZE
	.align		4
.L_3:
        /*0018*/ 	.byte	0x04, 0x11
        /*001a*/ 	.short	(.L_5 - .L_4)
	.align		4
.L_4:
        /*001c*/ 	.word	index@(triton_poi_fused_convolution_relu_2)
        /*0020*/ 	.word	0x00000000


	//----- nvinfo : EIATTR_MIN_STACK_SIZE
	.align		4
.L_5:
        /*0024*/ 	.byte	0x04, 0x12
        /*0026*/ 	.short	(.L_7 - .L_6)
	.align		4
.L_6:
        /*0028*/ 	.word	index@(triton_poi_fused_convolution_relu_2)
        /*002c*/ 	.word	0x00000000
.L_7:


//--------------------- .nv.info.triton_poi_fused_convolution_relu_2 --------------------------
	.section	.nv.info.triton_poi_fused_convolution_relu_2,"",@"SHT_CUDA_INFO"
	.sectionflags	@""
	.align	4


	//----- nvinfo : EIATTR_CUDA_API_VERSION
	.align		4
        /*0000*/ 	.byte	0x04, 0x37
        /*0002*/ 	.short	(.L_9 - .L_8)
.L_8:
        /*0004*/ 	.word	0x0000007c


	//----- nvinfo : EIATTR_KPARAM_INFO
	.align		4
.L_9:
        /*0008*/ 	.byte	0x04, 0x17
        /*000a*/ 	.short	(.L_11 - .L_10)
.L_10:
        /*000c*/ 	.word	0x00000000
        /*0010*/ 	.short	0x0002
        /*0012*/ 	.short	0x0010
        /*0014*/ 	.byte	0x00, 0xf0, 0x11, 0x00


	//----- nvinfo : EIATTR_KPARAM_INFO
	.align		4
.L_11:
        /*0018*/ 	.byte	0x04, 0x17
        /*001a*/ 	.short	(.L_13 - .L_12)
.L_12:
        /*001c*/ 	.word	0x00000000
        /*0020*/ 	.short	0x0001
        /*0022*/ 	.short	0x0008
        /*0024*/ 	.byte	0x00, 0xf4, 0x21, 0x00


	//----- nvinfo : EIATTR_KPARAM_INFO
	.align		4
.L_13:
        /*0028*/ 	.byte	0x04, 0x17
        /*002a*/ 	.short	(.L_15 - .L_14)
.L_14:
        /*002c*/ 	.word	0x00000000
        /*0030*/ 	.short	0x0000
        /*0032*/ 	.short	0x0000
        /*0034*/ 	.byte	0x00, 0xf4, 0x21, 0x00


	//----- nvinfo : EIATTR_SPARSE_MMA_MASK
	.align		4
.L_15:
        /*0038*/ 	.byte	0x03, 0x50
        /*003a*/ 	.short	0x0000


	//----- nvinfo : EIATTR_MAXREG_COUNT
	.align		4
        /*003c*/ 	.byte	0x03, 0x1b
        /*003e*/ 	.short	0x00ff


	//----- nvinfo : EIATTR_EXIT_INSTR_OFFSETS
	.align		4
        /*0040*/ 	.byte	0x04, 0x1c
        /*0042*/ 	.short	(.L_17 - .L_16)


	//   ....[0]....
.L_16:
        /*0044*/ 	.word	0x00000360


	//----- nvinfo : EIATTR_REQNTID
	.align		4
.L_17:
        /*0048*/ 	.byte	0x04, 0x10
        /*004a*/ 	.short	(.L_19 - .L_18)
.L_18:
        /*004c*/ 	.word	0x00000080
        /*0050*/ 	.word	0x00000001
        /*0054*/ 	.word	0x00000001


	//----- nvinfo : EIATTR_CBANK_PARAM_SIZE
	.align		4
.L_19:
        /*0058*/ 	.byte	0x03, 0x19
        /*005a*/ 	.short	0x0014


	//----- nvinfo : EIATTR_PARAM_CBANK
	.align		4
        /*005c*/ 	.byte	0x04, 0x0a
        /*005e*/ 	.short	(.L_21 - .L_20)
	.align		4
.L_20:
        /*0060*/ 	.word	index@(.nv.constant0.triton_poi_fused_convolution_relu_2)
        /*0064*/ 	.short	0x0210
        /*0066*/ 	.short	0x0014


	//----- nvinfo : EIATTR_SW_WAR
	.align		4
.L_21:
        /*0068*/ 	.byte	0x04, 0x36
        /*006a*/ 	.short	(.L_23 - .L_22)
.L_22:
        /*006c*/ 	.word	0x00000008
.L_23:


//--------------------- .nv.callgraph             --------------------------
	.section	.nv.callgraph,"",@"SHT_CUDA_CALLGRAPH"
	.align	4
	.sectionentsize	8
	.align		4
        /*0000*/ 	.word	0x00000000
	.align		4
        /*0004*/ 	.word	0xffffffff
	.align		4
        /*0008*/ 	.word	0x00000000
	.align		4
        /*000c*/ 	.word	0xfffffffe
	.align		4
        /*0010*/ 	.word	0x00000000
	.align		4
        /*0014*/ 	.word	0xfffffffd
	.align		4
        /*0018*/ 	.word	0x00000000
	.align		4
        /*001c*/ 	.word	0xfffffffc


//--------------------- .text.triton_poi_fused_convolution_relu_2 --------------------------
	.section	.text.triton_poi_fused_convolution_relu_2,"ax",@progbits
	.align	128
        .global         triton_poi_fused_convolution_relu_2
        .type           triton_poi_fused_convolution_relu_2,@function
        .size           triton_poi_fused_convolution_relu_2,(.L_x_1 - triton_poi_fused_convolution_relu_2)
        .other          triton_poi_fused_convolution_relu_2,@"STO_CUDA_ENTRY STV_DEFAULT"
triton_poi_fused_convolution_relu_2:
.text.triton_poi_fused_convolution_relu_2:
[----:B------:R-:W-:Y:S01]  /*0000*/  LDC R1, c[0x0][0x28] ;  /* 0x00000a00ff017b82 */ /* 0x000fe20000000800 */
[----:B------:R-:W1:Y:S07]  /*0010*/  S2R R0, SR_TID.X ;  /* 0x0000000000007919 */ /* 0x000e6e0000002100 */
[----:B------:R-:W2:Y:S01]  /*0020*/  LDC.64 R2, c[0x0][0x218] ;  /* 0x00008600ff027b82 */ /* 0x000ea20000000a00 */
[----:B------:R-:W-:Y:S01]  /*0030*/  ULDC.64 UR4, c[0x0][0x208] ;  /* 0x0000820000047ab9 */ /* 0x000fe20000000a00 */
[----:B------:R-:W3:Y:S06]  /*0040*/  S2R R5, SR_CTAID.X ;  /* 0x0000000000057919 */ /* 0x000eec0000002500 */
[----:B------:R-:W4:Y:S01]  /*0050*/  LDC.64 R8, c[0x0][0x210] ;  /* 0x00008400ff087b82 */ /* 0x000f220000000a00 */
[----:B-1----:R-:W-:Y:S01]  /*0060*/  IMAD.SHL.U32 R0, R0, 0x4, RZ ;  /* 0x0000000400007824 */ /* 0x002fe200078e00ff */
[----:B---3--:R-:W-:-:S04]  /*0070*/  SHF.R.S32.HI R4, RZ, 0x15, R5 ;  /* 0x00000015ff047819 */ /* 0x008fc80000011405 */
[----:B------:R-:W-:Y:S02]  /*0080*/  LOP3.LUT R0, R0, 0x1fc, RZ, 0xc0, !PT ;  /* 0x000001fc00007812 */ /* 0x000fe400078ec0ff */
[----:B------:R-:W-:-:S03]  /*0090*/  SGXT R4, R4, 0x1 ;  /* 0x000000010404781a */ /* 0x000fc60000000200 */
[----:B------:R-:W-:-:S04]  /*00a0*/  IMAD R5, R5, 0x400, R0 ;  /* 0x0000040005057824 */ /* 0x000fc800078e0200 */
[----:B----4-:R-:W-:Y:S01]  /*00b0*/  IMAD.WIDE R8, R5, 0x4, R8 ;  /* 0x0000000405087825 */ /* 0x010fe200078e0208 */
[----:B------:R-:W-:-:S04]  /*00c0*/  LEA.HI R4, R4, R5, RZ, 0xa ;  /* 0x0000000504047211 */ /* 0x000fc800078f50ff */
[----:B------:R-:W-:Y:S01]  /*00d0*/  SHF.R.S32.HI R0, RZ, 0xa, R4 ;  /* 0x0000000aff007819 */ /* 0x000fe20000011404 */
[----:B------:R-:W-:-:S03]  /*00e0*/  VIADD R4, R4, 0x200 ;  /* 0x0000020004047836 */ /* 0x000fc60000000000 */
[----:B------:R-:W-:Y:S02]  /*00f0*/  LEA.HI R6, R0, R0, RZ, 0x7 ;  /* 0x0000000000067211 */ /* 0x000fe400078f38ff */
[----:B------:R-:W-:Y:S02]  /*0100*/  SHF.R.S32.HI R4, RZ, 0xa, R4 ;  /* 0x0000000aff047819 */ /* 0x000fe40000011404 */
[----:B------:R-:W-:Y:S02]  /*0110*/  LOP3.LUT R7, R6, 0xffffff80, RZ, 0xc0, !PT ;  /* 0xffffff8006077812 */ /* 0x000fe400078ec0ff */
[----:B------:R-:W-:-:S03]  /*0120*/  LEA.HI R6, R4, R4, RZ, 0x7 ;  /* 0x0000000404067211 */ /* 0x000fc600078f38ff */
[----:B------:R-:W-:Y:S01]  /*0130*/  IMAD.IADD R7, R0, 0x1, -R7 ;  /* 0x0000000100077824 */ /* 0x000fe200078e0a07 */
[----:B------:R-:W-:-:S03]  /*0140*/  LOP3.LUT R13, R6, 0xffffff80, RZ, 0xc0, !PT ;  /* 0xffffff80060d7812 */ /* 0x000fc600078ec0ff */
[----:B--2---:R-:W-:-:S04]  /*0150*/  IMAD.WIDE R10, R7, 0x4, R2 ;  /* 0x00000004070a7825 */ /* 0x004fc800078e0202 */
[----:B------:R-:W-:Y:S02]  /*0160*/  IMAD.IADD R13, R4, 0x1, -R13 ;  /* 0x00000001040d7824 */ /* 0x000fe400078e0a0d */
[----:B------:R-:W2:Y:S02]  /*0170*/  LDG.E.128 R4, desc[UR4][R8.64] ;  /* 0x0000000408047981 */ /* 0x000ea4000c1e1d00 */
[----:B------:R-:W-:Y:S02]  /*0180*/  IMAD.WIDE R2, R13, 0x4, R2 ;  /* 0x000000040d027825 */ /* 0x000fe400078e0202 */
[----:B------:R-:W2:Y:S04]  /*0190*/  LDG.E.EL R10, desc[UR4][R10.64] ;  /* 0x000000040a0a7981 */ /* 0x000ea8000c2e1900 */
[----:B------:R-:W3:Y:S04]  /*01a0*/  LDG.E.EL R2, desc[UR4][R2.64] ;  /* 0x0000000402027981 */ /* 0x000ee8000c2e1900 */
[----:B------:R-:W3:Y:S01]  /*01b0*/  LDG.E.128 R12, desc[UR4][R8.64+0x800] ;  /* 0x00080004080c7981 */ /* 0x000ee2000c1e1d00 */
[CC--:B--2---:R-:W-:Y:S01]  /*01c0*/  FSETP.GEU.AND P6, PT, R5.reuse, -R10.reuse, PT ;  /* 0x8000000a0500720b */ /* 0x0c4fe20003fce000 */
[--C-:B------:R-:W-:Y:S01]  /*01d0*/  FADD R5, R5, R10.reuse ;  /* 0x0000000a05057221 */ /* 0x100fe20000000000 */
[CC--:B------:R-:W-:Y:S01]  /*01e0*/  FSETP.GEU.AND P0, PT, R6.reuse, -R10.reuse, PT ;  /* 0x8000000a0600720b */ /* 0x0c0fe20003f0e000 */
[--C-:B------:R-:W-:Y:S01]  /*01f0*/  FADD R6, R6, R10.reuse ;  /* 0x0000000a06067221 */ /* 0x100fe20000000000 */
[C---:B------:R-:W-:Y:S01]  /*0200*/  FSETP.GEU.AND P1, PT, R7.reuse, -R10, PT ;  /* 0x8000000a0700720b */ /* 0x040fe20003f2e000 */
[----:B------:R-:W-:Y:S01]  /*0210*/  FADD R7, R7, R10 ;  /* 0x0000000a07077221 */ /* 0x000fe20000000000 */
[----:B------:R-:W-:-:S02]  /*0220*/  SEL R5, R5, RZ, P6 ;  /* 0x000000ff05057207 */ /* 0x000fc40003000000 */
[CC--:B---3--:R-:W-:Y:S01]  /*0230*/  FSETP.GEU.AND P3, PT, R13.reuse, -R2.reuse, PT ;  /* 0x800000020d00720b */ /* 0x0c8fe20003f6e000 */
[--C-:B------:R-:W-:Y:S01]  /*0240*/  FADD R13, R13, R2.reuse ;  /* 0x000000020d0d7221 */ /* 0x100fe20000000000 */
[CC--:B------:R-:W-:Y:S01]  /*0250*/  FSETP.GEU.AND P4, PT, R14.reuse, -R2.reuse, PT ;  /* 0x800000020e00720b */ /* 0x0c0fe20003f8e000 */
[--C-:B------:R-:W-:Y:S01]  /*0260*/  FADD R14, R14, R2.reuse ;  /* 0x000000020e0e7221 */ /* 0x100fe20000000000 */
[C---:B------:R-:W-:Y:S01]  /*0270*/  FSETP.GEU.AND P5, PT, R15.reuse, -R2, PT ;  /* 0x800000020f00720b */ /* 0x040fe20003fae000 */
[----:B------:R-:W-:Y:S01]  /*0280*/  FADD R15, R15, R2 ;  /* 0x000000020f0f7221 */ /* 0x000fe20000000000 */
[C---:B------:R-:W-:Y:S01]  /*0290*/  FSETP.GEU.AND P2, PT, R4.reuse, -R10, PT ;  /* 0x8000000a0400720b */ /* 0x040fe20003f4e000 */
[----:B------:R-:W-:Y:S01]  /*02a0*/  FADD R4, R4, R10 ;  /* 0x0000000a04047221 */ /* 0x000fe20000000000 */
[C---:B------:R-:W-:Y:S01]  /*02b0*/  FSETP.GEU.AND P6, PT, R12.reuse, -R2, PT ;  /* 0x800000020c00720b */ /* 0x040fe20003fce000 */
[----:B------:R-:W-:Y:S01]  /*02c0*/  FADD R2, R12, R2 ;  /* 0x000000020c027221 */ /* 0x000fe20000000000 */
[----:B------:R-:W-:-:S02]  /*02d0*/  SEL R6, R6, RZ, P0 ;  /* 0x000000ff06067207 */ /* 0x000fc40000000000 */
[----:B------:R-:W-:Y:S02]  /*02e0*/  SEL R7, R7, RZ, P1 ;  /* 0x000000ff07077207 */ /* 0x000fe40000800000 */
[----:B------:R-:W-:Y:S02]  /*02f0*/  SEL R4, R4, RZ, P2 ;  /* 0x000000ff04047207 */ /* 0x000fe40001000000 */
[----:B------:R-:W-:Y:S02]  /*0300*/  SEL R13, R13, RZ, P3 ;  /* 0x000000ff0d0d7207 */ /* 0x000fe40001800000 */
[----:B------:R-:W-:Y:S01]  /*0310*/  SEL R14, R14, RZ, P4 ;  /* 0x000000ff0e0e7207 */ /* 0x000fe20002000000 */
[----:B------:R-:W-:Y:S01]  /*0320*/  STG.E.128 desc[UR4][R8.64], R4 ;  /* 0x0000000408007986 */ /* 0x000fe2000c101d04 */
[----:B------:R-:W-:Y:S02]  /*0330*/  SEL R15, R15, RZ, P5 ;  /* 0x000000ff0f0f7207 */ /* 0x000fe40002800000 */
[----:B------:R-:W-:-:S05]  /*0340*/  SEL R12, R2, RZ, P6 ;  /* 0x000000ff020c7207 */ /* 0x000fca0003000000 */
[----:B------:R-:W-:Y:S01]  /*0350*/  STG.E.128 desc[UR4][R8.64+0x800], R12 ;  /* 0x0008000c08007986 */ /* 0x000fe2000c101d04 */
[----:B------:R-:W-:Y:S05]  /*0360*/  EXIT ;  /* 0x000000000000794d */ /* 0x000fea0003800000 */
.L_x_0:
[----:B------:R-:W-:-:S00]  /*0370*/  BRA `(.L_x_0) ;  /* 0xfffffffc00fc7947 */ /* 0x000fc0000383ffff */
[----:B------:R-:W-:-:S00]  /*0380*/  NOP ;  /* 0x0000000000007918 */ /* 0x000fc00000000000 */
[----:B------:R-:W-:-:S00]  /*0390*/  NOP ;  /* 0x0000000000007918 */ /* 0x000fc00000000000 */
[----:B------:R-:W-:-:S00]  /*03a0*/  NOP ;  /* 0x0000000000007918 */ /* 0x000fc00000000000 */
[----:B------:R-:W-:-:S00]  /*03b0*/  NOP ;  /* 0x0000000000007918 */ /* 0x000fc00000000000 */
[----:B------:R-:W-:-:S00]  /*03c0*/  NOP ;  /* 0x0000000000007918 */ /* 0x000fc00000000000 */
[----:B------:R-:W-:-:S00]  /*03d0*/  NOP ;  /* 0x0000000000007918 */ /* 0x000fc00000000000 */
[----:B------:R-:W-:-:S00]  /*03e0*/  NOP ;  /* 0x0000000000007918 */ /* 0x000fc00000000000 */
[----:B------:R-:W-:-:S00]  /*03f0*/  NOP ;  /* 0x0000000000007918 */ /* 0x000fc00000000000 */
.L_x_1:


//--------------------- .nv.constant0.triton_poi_fused_convolution_relu_2 --------------------------
	.section	.nv.constant0.triton_poi_fused_convolution_relu_2,"a",@progbits
	.sectionflags	@""
	.align	4
.nv.constant0.triton_poi_fused_convolution_relu_2:
	.zero		548
